	.headerflags	@"EF_CUDA_TEXMODE_UNIFIED EF_CUDA_64BIT_ADDRESS EF_CUDA_ACCELERATORS EF_CUDA_SM90 EF_CUDA_VIRTUAL_SM(EF_CUDA_SM90)"
	.elftype	@"ET_EXEC"


//--------------------- .nv.info                  --------------------------
	.section	.nv.info,"",@"SHT_CUDA_INFO"
	.align	4


	//----- nvinfo : EIATTR_REGCOUNT
	.align		4
        /*0000*/ 	.byte	0x04, 0x2f
        /*0002*/ 	.short	(.L_3 - .L_2)
	.align		4
.L_2:
        /*0004*/ 	.word	index@(triton_poi_fused__native_batch_norm_legit_no_training__unsafe_index_add_mul_relu_sub_threshold_backward_48)
        /*0008*/ 	.word	0x00000030


	//----- nvinfo : EIATTR_MIN_STACK_SIZE
	.align		4
.L_3:
        /*000c*/ 	.byte	0x04, 0x12
        /*000e*/ 	.short	(.L_5 - .L_4)
	.align		4
.L_4:
        /*0010*/ 	.word	index@(triton_poi_fused__native_batch_norm_legit_no_training__unsafe_index_add_mul_relu_sub_threshold_backward_48)
        /*0014*/ 	.word	0x00000000


	//----- nvinfo : EIATTR_FRAME_SIZE
	.align		4
.L_5:
        /*0018*/ 	.byte	0x04, 0x11
        /*001a*/ 	.short	(.L_7 - .L_6)
	.align		4
.L_6:
        /*001c*/ 	.word	index@(triton_poi_fused__native_batch_norm_legit_no_training__unsafe_index_add_mul_relu_sub_threshold_backward_48)
        /*0020*/ 	.word	0x00000000


	//----- nvinfo : EIATTR_MIN_STACK_SIZE
	.align		4
.L_7:
        /*0024*/ 	.byte	0x04, 0x12
        /*0026*/ 	.short	(.L_9 - .L_8)
	.align		4
.L_8:
        /*0028*/ 	.word	index@(triton_poi_fused__native_batch_norm_legit_no_training__unsafe_index_add_mul_relu_sub_threshold_backward_48)
        /*002c*/ 	.word	0x00000000
.L_9:


//--------------------- .nv.info.triton_poi_fused__native_batch_norm_legit_no_training__unsafe_index_add_mul_relu_sub_threshold_backward_48 --------------------------
	.section	.nv.info.triton_poi_fused__native_batch_norm_legit_no_training__unsafe_index_add_mul_relu_sub_threshold_backward_48,"",@"SHT_CUDA_INFO"
	.sectionflags	@""
	.align	4


	//----- nvinfo : EIATTR_CUDA_API_VERSION
	.align		4
        /*0000*/ 	.byte	0x04, 0x37
        /*0002*/ 	.short	(.L_11 - .L_10)
.L_10:
        /*0004*/ 	.word	0x0000007c


	//----- nvinfo : EIATTR_KPARAM_INFO
	.align		4
.L_11:
        /*0008*/ 	.byte	0x04, 0x17
        /*000a*/ 	.short	(.L_13 - .L_12)
.L_12:
        /*000c*/ 	.word	0x00000000
        /*0010*/ 	.short	0x0016
        /*0012*/ 	.short	0x00b0
        /*0014*/ 	.byte	0x00, 0xf0, 0x11, 0x00


	//----- nvinfo : EIATTR_KPARAM_INFO
	.align		4
.L_13:
        /*0018*/ 	.byte	0x04, 0x17
        /*001a*/ 	.short	(.L_15 - .L_14)
.L_14:
        /*001c*/ 	.word	0x00000000
        /*0020*/ 	.short	0x0015
        /*0022*/ 	.short	0x00a8
        /*0024*/ 	.byte	0x00, 0xf4, 0x21, 0x00


	//----- nvinfo : EIATTR_KPARAM_INFO
	.align		4
.L_15:
        /*0028*/ 	.byte	0x04, 0x17
        /*002a*/ 	.short	(.L_17 - .L_16)
.L_16:
        /*002c*/ 	.word	0x00000000
        /*0030*/ 	.short	0x0014
        /*0032*/ 	.short	0x00a0
        /*0034*/ 	.byte	0x00, 0xf4, 0x21, 0x00


	//----- nvinfo : EIATTR_KPARAM_INFO
	.align		4
.L_17:
        /*0038*/ 	.byte	0x04, 0x17
        /*003a*/ 	.short	(.L_19 - .L_18)
.L_18:
        /*003c*/ 	.word	0x00000000
        /*0040*/ 	.short	0x0013
        /*0042*/ 	.short	0x0098
        /*0044*/ 	.byte	0x00, 0xf4, 0x21, 0x00


	//----- nvinfo : EIATTR_KPARAM_INFO
	.align		4
.L_19:
        /*0048*/ 	.byte	0x04, 0x17
        /*004a*/ 	.short	(.L_21 - .L_20)
.L_20:
        /*004c*/ 	.word	0x00000000
        /*0050*/ 	.short	0x0012
        /*0052*/ 	.short	0x0090
        /*0054*/ 	.byte	0x00, 0xf4, 0x21, 0x00


	//----- nvinfo : EIATTR_KPARAM_INFO
	.align		4
.L_21:
        /*0058*/ 	.byte	0x04, 0x17
        /*005a*/ 	.short	(.L_23 - .L_22)
.L_22:
        /*005c*/ 	.word	0x00000000
        /*0060*/ 	.short	0x0011
        /*0062*/ 	.short	0x0088
        /*0064*/ 	.byte	0x00, 0xf4, 0x21, 0x00


	//----- nvinfo : EIATTR_KPARAM_INFO
	.align		4
.L_23:
        /*0068*/ 	.byte	0x04, 0x17
        /*006a*/ 	.short	(.L_25 - .L_24)
.L_24:
        /*006c*/ 	.word	0x00000000
        /*0070*/ 	.short	0x0010
        /*0072*/ 	.short	0x0080
        /*0074*/ 	.byte	0x00, 0xf4, 0x21, 0x00


	//----- nvinfo : EIATTR_KPARAM_INFO
	.align		4
.L_25:
        /*0078*/ 	.byte	0x04, 0x17
        /*007a*/ 	.short	(.L_27 - .L_26)
.L_26:
        /*007c*/ 	.word	0x00000000
        /*0080*/ 	.short	0x000f
        /*0082*/ 	.short	0x0078
        /*0084*/ 	.byte	0x00, 0xf4, 0x21, 0x00


	//----- nvinfo : EIATTR_KPARAM_INFO
	.align		4
.L_27:
        /*0088*/ 	.byte	0x04, 0x17
        /*008a*/ 	.short	(.L_29 - .L_28)
.L_28:
        /*008c*/ 	.word	0x00000000
        /*0090*/ 	.short	0x000e
        /*0092*/ 	.short	0x0070
        /*0094*/ 	.byte	0x00, 0xf4, 0x21, 0x00


	//----- nvinfo : EIATTR_KPARAM_INFO
	.align		4
.L_29:
        /*0098*/ 	.byte	0x04, 0x17
        /*009a*/ 	.short	(.L_31 - .L_30)
.L_30:
        /*009c*/ 	.word	0x00000000
        /*00a0*/ 	.short	0x000d
        /*00a2*/ 	.short	0x0068
        /*00a4*/ 	.byte	0x00, 0xf4, 0x21, 0x00


	//----- nvinfo : EIATTR_KPARAM_INFO
	.align		4
.L_31:
        /*00a8*/ 	.byte	0x04, 0x17
        /*00aa*/ 	.short	(.L_33 - .L_32)
.L_32:
        /*00ac*/ 	.word	0x00000000
        /*00b0*/ 	.short	0x000c
        /*00b2*/ 	.short	0x0060
        /*00b4*/ 	.byte	0x00, 0xf4, 0x21, 0x00


	//----- nvinfo : EIATTR_KPARAM_INFO
	.align		4
.L_33:
        /*00b8*/ 	.byte	0x04, 0x17
        /*00ba*/ 	.short	(.L_35 - .L_34)
.L_34:
        /*00bc*/ 	.word	0x00000000
        /*00c0*/ 	.short	0x000b
        /*00c2*/ 	.short	0x0058
        /*00c4*/ 	.byte	0x00, 0xf4, 0x21, 0x00


	//----- nvinfo : EIATTR_KPARAM_INFO
	.align		4
.L_35:
        /*00c8*/ 	.byte	0x04, 0x17
        /*00ca*/ 	.short	(.L_37 - .L_36)
.L_36:
        /*00cc*/ 	.word	0x00000000
        /*00d0*/ 	.short	0x000a
        /*00d2*/ 	.short	0x0050
        /*00d4*/ 	.byte	0x00, 0xf4, 0x21, 0x00


	//----- nvinfo : EIATTR_KPARAM_INFO
	.align		4
.L_37:
        /*00d8*/ 	.byte	0x04, 0x17
        /*00da*/ 	.short	(.L_39 - .L_38)
.L_38:
        /*00dc*/ 	.word	0x00000000
        /*00e0*/ 	.short	0x0009
        /*00e2*/ 	.short	0x0048
        /*00e4*/ 	.byte	0x00, 0xf4, 0x21, 0x00


	//----- nvinfo : EIATTR_KPARAM_INFO
	.align		4
.L_39:
        /*00e8*/ 	.byte	0x04, 0x17
        /*00ea*/ 	.short	(.L_41 - .L_40)
.L_40:
        /*00ec*/ 	.word	0x00000000
        /*00f0*/ 	.short	0x0008
        /*00f2*/ 	.short	0x0040
        /*00f4*/ 	.byte	0x00, 0xf4, 0x21, 0x00


	//----- nvinfo : EIATTR_KPARAM_INFO
	.align		4
.L_41:
        /*00f8*/ 	.byte	0x04, 0x17
        /*00fa*/ 	.short	(.L_43 - .L_42)
.L_42:
        /*00fc*/ 	.word	0x00000000
        /*0100*/ 	.short	0x0007
        /*0102*/ 	.short	0x0038
        /*0104*/ 	.byte	0x00, 0xf4, 0x21, 0x00


	//----- nvinfo : EIATTR_KPARAM_INFO
	.align		4
.L_43:
        /*0108*/ 	.byte	0x04, 0x17
        /*010a*/ 	.short	(.L_45 - .L_44)
.L_44:
        /*010c*/ 	.word	0x00000000
        /*0110*/ 	.short	0x0006
        /*0112*/ 	.short	0x0030
        /*0114*/ 	.byte	0x00, 0xf4, 0x21, 0x00


	//----- nvinfo : EIATTR_KPARAM_INFO
	.align		4
.L_45:
        /*0118*/ 	.byte	0x04, 0x17
        /*011a*/ 	.short	(.L_47 - .L_46)
.L_46:
        /*011c*/ 	.word	0x00000000
        /*0120*/ 	.short	0x0005
        /*0122*/ 	.short	0x0028
        /*0124*/ 	.byte	0x00, 0xf4, 0x21, 0x00


	//----- nvinfo : EIATTR_KPARAM_INFO
	.align		4
.L_47:
        /*0128*/ 	.byte	0x04, 0x17
        /*012a*/ 	.short	(.L_49 - .L_48)
.L_48:
        /*012c*/ 	.word	0x00000000
        /*0130*/ 	.short	0x0004
        /*0132*/ 	.short	0x0020
        /*0134*/ 	.byte	0x00, 0xf4, 0x21, 0x00


	//----- nvinfo : EIATTR_KPARAM_INFO
	.align		4
.L_49:
        /*0138*/ 	.byte	0x04, 0x17
        /*013a*/ 	.short	(.L_51 - .L_50)
.L_50:
        /*013c*/ 	.word	0x00000000
        /*0140*/ 	.short	0x0003
        /*0142*/ 	.short	0x0018
        /*0144*/ 	.byte	0x00, 0xf4, 0x21, 0x00


	//----- nvinfo : EIATTR_KPARAM_INFO
	.align		4
.L_51:
        /*0148*/ 	.byte	0x04, 0x17
        /*014a*/ 	.short	(.L_53 - .L_52)
.L_52:
        /*014c*/ 	.word	0x00000000
        /*0150*/ 	.short	0x0002
        /*0152*/ 	.short	0x0010
        /*0154*/ 	.byte	0x00, 0xf4, 0x21, 0x00


	//----- nvinfo : EIATTR_KPARAM_INFO
	.align		4
.L_53:
        /*0158*/ 	.byte	0x04, 0x17
        /*015a*/ 	.short	(.L_55 - .L_54)
.L_54:
        /*015c*/ 	.word	0x00000000
        /*0160*/ 	.short	0x0001
        /*0162*/ 	.short	0x0008
        /*0164*/ 	.byte	0x00, 0xf4, 0x21, 0x00


	//----- nvinfo : EIATTR_KPARAM_INFO
	.align		4
.L_55:
        /*0168*/ 	.byte	0x04, 0x17
        /*016a*/ 	.short	(.L_57 - .L_56)
.L_56:
        /*016c*/ 	.word	0x00000000
        /*0170*/ 	.short	0x0000
        /*0172*/ 	.short	0x0000
        /*0174*/ 	.byte	0x00, 0xf4, 0x21, 0x00


	//----- nvinfo : EIATTR_SPARSE_MMA_MASK
	.align		4
.L_57:
        /*0178*/ 	.byte	0x03, 0x50
        /*017a*/ 	.short	0x0000


	//----- nvinfo : EIATTR_MAXREG_COUNT
	.align		4
        /*017c*/ 	.byte	0x03, 0x1b
        /*017e*/ 	.short	0x00ff


	//----- nvinfo : EIATTR_EXIT_INSTR_OFFSETS
	.align		4
        /*0180*/ 	.byte	0x04, 0x1c
        /*0182*/ 	.short	(.L_59 - .L_58)


	//   ....[0]....
.L_58:
        /*0184*/ 	.word	0x000014d0


	//   ....[1]....
        /*0188*/ 	.word	0x000014f0


	//----- nvinfo : EIATTR_REQNTID
	.align		4
.L_59:
        /*018c*/ 	.byte	0x04, 0x10
        /*018e*/ 	.short	(.L_61 - .L_60)
.L_60:
        /*0190*/ 	.word	0x00000080
        /*0194*/ 	.word	0x00000001
        /*0198*/ 	.word	0x00000001


	//----- nvinfo : EIATTR_CBANK_PARAM_SIZE
	.align		4
.L_61:
        /*019c*/ 	.byte	0x03, 0x19
        /*019e*/ 	.short	0x00b4


	//----- nvinfo : EIATTR_PARAM_CBANK
	.align		4
        /*01a0*/ 	.byte	0x04, 0x0a
        /*01a2*/ 	.short	(.L_63 - .L_62)
	.align		4
.L_62:
        /*01a4*/ 	.word	index@(.nv.constant0.triton_poi_fused__native_batch_norm_legit_no_training__unsafe_index_add_mul_relu_sub_threshold_backward_48)
        /*01a8*/ 	.short	0x0210
        /*01aa*/ 	.short	0x00b4


	//----- nvinfo : EIATTR_SW_WAR
	.align		4
.L_63:
        /*01ac*/ 	.byte	0x04, 0x36
        /*01ae*/ 	.short	(.L_65 - .L_64)
.L_64:
        /*01b0*/ 	.word	0x00000008
.L_65:


//--------------------- .nv.callgraph             --------------------------
	.section	.nv.callgraph,"",@"SHT_CUDA_CALLGRAPH"
	.align	4
	.sectionentsize	8
	.align		4
        /*0000*/ 	.word	0x00000000
	.align		4
        /*0004*/ 	.word	0xffffffff
	.align		4
        /*0008*/ 	.word	0x00000000
	.align		4
        /*000c*/ 	.word	0xfffffffe
	.align		4
        /*0010*/ 	.word	0x00000000
	.align		4
        /*0014*/ 	.word	0xfffffffd
	.align		4
        /*0018*/ 	.word	0x00000000
	.align		4
        /*001c*/ 	.word	0xfffffffc


//--------------------- .nv.constant4             --------------------------
	.section	.nv.constant4,"a",@progbits
	.align	8
	.align		8
.nv.constant4:
        /*0000*/ 	.dword	_$_str
	.align		8
        /*0008*/ 	.dword	_$_str_$_2


//--------------------- .text.triton_poi_fused__native_batch_norm_legit_no_training__unsafe_index_add_mul_relu_sub_threshold_backward_48 --------------------------
	.section	.text.triton_poi_fused__native_batch_norm_legit_no_training__unsafe_index_add_mul_relu_sub_threshold_backward_48,"ax",@progbits
	.align	128
        .global         triton_poi_fused__native_batch_norm_legit_no_training__unsafe_index_add_mul_relu_sub_threshold_backward_48
        .type           triton_poi_fused__native_batch_norm_legit_no_training__unsafe_index_add_mul_relu_sub_threshold_backward_48,@function
        .size           triton_poi_fused__native_batch_norm_legit_no_training__unsafe_index_add_mul_relu_sub_threshold_backward_48,(.L_x_1 - triton_poi_fused__native_batch_norm_legit_no_training__unsafe_index_add_mul_relu_sub_threshold_backward_48)
        .other          triton_poi_fused__native_batch_norm_legit_no_training__unsafe_index_add_mul_relu_sub_threshold_backward_48,@"STO_CUDA_ENTRY STV_DEFAULT"
triton_poi_fused__native_batch_norm_legit_no_training__unsafe_index_add_mul_relu_sub_threshold_backward_48:
.text.triton_poi_fused__native_batch_norm_legit_no_training__unsafe_index_add_mul_relu_sub_threshold_backward_48:
[----:B------:R-:W0:Y:S01]  /*0000*/  LDC R1, c[0x0][0x28] ;  /* 0x00000a00ff017b82 */ /* 0x000e220000000800 */
[----:B------:R-:W1:Y:S07]  /*0010*/  S2R R0, SR_TID.X ;  /* 0x0000000000007919 */ /* 0x000e6e0000002100 */
[----:B------:R-:W2:Y:S01]  /*0020*/  LDC.64 R2, c[0x0][0x218] ;  /* 0x00008600ff027b82 */ /* 0x000ea20000000a00 */
[----:B------:R-:W-:Y:S01]  /*0030*/  CS2R R30, SRZ ;  /* 0x00000000001e7805 */ /* 0x000fe2000001ff00 */
[----:B------:R-:W-:Y:S01]  /*0040*/  ULDC.64 UR4, c[0x0][0x208] ;  /* 0x0000820000047ab9 */ /* 0x000fe20000000a00 */
[----:B------:R-:W3:Y:S01]  /*0050*/  S2R R19, SR_CTAID.X ;  /* 0x0000000000137919 */ /* 0x000ee20000002500 */
[----:B------:R-:W-:-:S02]  /*0060*/  CS2R R10, SRZ ;  /* 0x00000000000a7805 */ /* 0x000fc4000001ff00 */
[----:B------:R-:W-:Y:S02]  /*0070*/  CS2R R40, SRZ ;  /* 0x0000000000287805 */ /* 0x000fe4000001ff00 */
[----:B------:R-:W4:Y:S01]  /*0080*/  LDC.64 R16, c[0x0][0x230] ;  /* 0x00008c00ff107b82 */ /* 0x000f220000000a00 */
[----:B------:R-:W-:Y:S02]  /*0090*/  CS2R R12, SRZ ;  /* 0x00000000000c7805 */ /* 0x000fe4000001ff00 */
[----:B------:R-:W-:-:S05]  /*00a0*/  CS2R R14, SRZ ;  /* 0x00000000000e7805 */ /* 0x000fca000001ff00 */
[----:B------:R-:W5:Y:S08]  /*00b0*/  LDC.64 R38, c[0x0][0x280] ;  /* 0x0000a000ff267b82 */ /* 0x000f700000000a00 */
[----:B------:R-:W2:Y:S08]  /*00c0*/  LDC.64 R22, c[0x0][0x248] ;  /* 0x00009200ff167b82 */ /* 0x000eb00000000a00 */
[----:B------:R-:W2:Y:S01]  /*00d0*/  LDC.64 R42, c[0x0][0x250] ;  /* 0x00009400ff2a7b82 */ /* 0x000ea20000000a00 */
[----:B-1----:R-:W-:-:S07]  /*00e0*/  IMAD.SHL.U32 R0, R0, 0x2, RZ ;  /* 0x0000000200007824 */ /* 0x002fce00078e00ff */
[----:B------:R-:W1:Y:S01]  /*00f0*/  LDC.64 R28, c[0x0][0x288] ;  /* 0x0000a200ff1c7b82 */ /* 0x000e620000000a00 */
[----:B------:R-:W-:Y:S02]  /*0100*/  LOP3.LUT R0, R0, 0xfe, RZ, 0xc0, !PT ;  /* 0x000000fe00007812 */ /* 0x000fe400078ec0ff */
[----:B------:R-:W-:Y:S02]  /*0110*/  CS2R R36, SRZ ;  /* 0x0000000000247805 */ /* 0x000fe4000001ff00 */
[----:B------:R-:W-:Y:S02]  /*0120*/  CS2R R24, SRZ ;  /* 0x0000000000187805 */ /* 0x000fe4000001ff00 */
[----:B------:R-:W-:Y:S01]  /*0130*/  CS2R R20, SRZ ;  /* 0x0000000000147805 */ /* 0x000fe2000001ff00 */
[----:B------:R-:W-:Y:S01]  /*0140*/  ULDC.64 UR6, c[0x0][0x228] ;  /* 0x00008a0000067ab9 */ /* 0x000fe20000000a00 */
[----:B---3--:R-:W-:Y:S01]  /*0150*/  IMAD R0, R19, 0x100, R0 ;  /* 0x0000010013007824 */ /* 0x008fe200078e0200 */
[----:B------:R-:W3:Y:S04]  /*0160*/  LDC.64 R32, c[0x0][0x2b0] ;  /* 0x0000ac00ff207b82 */ /* 0x000ee80000000a00 */
[----:B------:R-:W-:-:S02]  /*0170*/  SHF.R.S32.HI R5, RZ, 0x1f, R0 ;  /* 0x0000001fff057819 */ /* 0x000fc40000011400 */
[----:B------:R-:W-:Y:S02]  /*0180*/  ISETP.GE.AND P0, PT, R0, 0x800, PT ;  /* 0x000008000000780c */ /* 0x000fe40003f06270 */
[----:B------:R-:W-:Y:S01]  /*0190*/  LEA.HI R6, R5, R0, RZ, 0x3 ;  /* 0x0000000005067211 */ /* 0x000fe200078f18ff */
[----:B------:R-:W1:Y:S03]  /*01a0*/  LDC.64 R44, c[0x0][0x278] ;  /* 0x00009e00ff2c7b82 */ /* 0x000e660000000a00 */
[----:B------:R-:W-:-:S04]  /*01b0*/  SHF.R.S32.HI R27, RZ, 0x3, R6 ;  /* 0x00000003ff1b7819 */ /* 0x000fc80000011406 */
[----:B------:R-:W-:Y:S01]  /*01c0*/  LEA.HI R7, R27, R27, RZ, 0x3 ;  /* 0x0000001b1b077211 */ /* 0x000fe200078f18ff */
[----:B------:R-:W1:Y:S03]  /*01d0*/  LDC.64 R4, c[0x0][0x220] ;  /* 0x00008800ff047b82 */ /* 0x000e660000000a00 */
[----:B------:R-:W-:Y:S02]  /*01e0*/  LOP3.LUT R8, R7, 0xfffffff8, RZ, 0xc0, !PT ;  /* 0xfffffff807087812 */ /* 0x000fe400078ec0ff */
[----:B------:R-:W-:-:S03]  /*01f0*/  LOP3.LUT R7, R6, 0xfffffff8, RZ, 0xc0, !PT ;  /* 0xfffffff806077812 */ /* 0x000fc600078ec0ff */
[----:B------:R-:W-:Y:S02]  /*0200*/  IMAD.IADD R27, R27, 0x1, -R8 ;  /* 0x000000011b1b7824 */ /* 0x000fe400078e0a08 */
[----:B------:R-:W-:Y:S02]  /*0210*/  IMAD.IADD R26, R0, 0x1, -R7 ;  /* 0x00000001001a7824 */ /* 0x000fe400078e0a07 */
[----:B------:R-:W3:Y:S01]  /*0220*/  LDC.64 R6, c[0x0][0x270] ;  /* 0x00009c00ff067b82 */ /* 0x000ee20000000a00 */
[----:B--2---:R-:W-:Y:S01]  /*0230*/  IMAD.WIDE R2, R27, 0x8, R2 ;  /* 0x000000081b027825 */ /* 0x004fe200078e0202 */
[----:B------:R-:W-:-:S04]  /*0240*/  CS2R R8, SRZ ;  /* 0x0000000000087805 */ /* 0x000fc8000001ff00 */
[----:B------:R4:W2:Y:S01]  /*0250*/  @!P0 LDG.E.EL.64 R30, desc[UR4][R2.64] ;  /* 0x00000004021e8981 */ /* 0x0008a2000c2e1b00 */
[----:B01----:R-:W-:-:S05]  /*0260*/  IMAD.WIDE R4, R26, 0x8, R4 ;  /* 0x000000081a047825 */ /* 0x003fca00078e0204 */
[----:B------:R0:W2:Y:S01]  /*0270*/  @!P0 LDG.E.EL.128 R8, desc[UR4][R4.64] ;  /* 0x0000000404088981 */ /* 0x0000a2000c2e1d00 */
[----:B---3--:R-:W-:-:S05]  /*0280*/  IMAD.WIDE R6, R27, 0x8, R6 ;  /* 0x000000081b067825 */ /* 0x008fca00078e0206 */
[----:B------:R-:W3:Y:S01]  /*0290*/  @!P0 LDG.E.EL.64 R40, desc[UR4][R6.64] ;  /* 0x0000000406288981 */ /* 0x000ee2000c2e1b00 */
[----:B----4-:R-:W-:-:S05]  /*02a0*/  IMAD.WIDE R2, R26, 0x8, R16 ;  /* 0x000000081a027825 */ /* 0x010fca00078e0210 */
[----:B------:R1:W4:Y:S01]  /*02b0*/  @!P0 LDG.E.EL.128 R12, desc[UR4][R2.64] ;  /* 0x00000004020c8981 */ /* 0x000322000c2e1d00 */
[----:B------:R-:W-:Y:S02]  /*02c0*/  SHF.R.S32.HI R17, RZ, 0x17, R19 ;  /* 0x00000017ff117819 */ /* 0x000fe40000011413 */
[----:B------:R-:W1:Y:S02]  /*02d0*/  LDC.64 R18, c[0x0][0x258] ;  /* 0x00009600ff127b82 */ /* 0x000e640000000a00 */
[----:B------:R-:W-:-:S04]  /*02e0*/  SGXT R17, R17, 0x1 ;  /* 0x000000011111781a */ /* 0x000fc80000000200 */
[----:B------:R-:W-:-:S04]  /*02f0*/  LEA.HI R17, R17, R0, RZ, 0x6 ;  /* 0x0000000011117211 */ /* 0x000fc800078f30ff */
[----:B------:R-:W-:Y:S02]  /*0300*/  SHF.R.S32.HI R35, RZ, 0x6, R17 ;  /* 0x00000006ff237819 */ /* 0x000fe40000011411 */
[----:B------:R-:W1:Y:S02]  /*0310*/  LDC.64 R16, c[0x0][0x260] ;  /* 0x00009800ff107b82 */ /* 0x000e640000000a00 */
[----:B0-----:R-:W-:-:S04]  /*0320*/  LEA.HI R4, R35, R35, RZ, 0x3 ;  /* 0x0000002323047211 */ /* 0x001fc800078f18ff */
[----:B------:R-:W-:Y:S01]  /*0330*/  LOP3.LUT R4, R4, 0xfffffff8, RZ, 0xc0, !PT ;  /* 0xfffffff804047812 */ /* 0x000fe200078ec0ff */
[----:B-----5:R-:W-:-:S04]  /*0340*/  IMAD.WIDE R38, R27, 0x8, R38 ;  /* 0x000000081b267825 */ /* 0x020fc800078e0226 */
[----:B-1----:R-:W-:Y:S01]  /*0350*/  IMAD.IADD R3, R35, 0x1, -R4 ;  /* 0x0000000123037824 */ /* 0x002fe200078e0a04 */
[----:B------:R-:W-:Y:S02]  /*0360*/  CS2R R4, SRZ ;  /* 0x0000000000047805 */ /* 0x000fe4000001ff00 */
[----:B------:R-:W-:Y:S01]  /*0370*/  CS2R R6, SRZ ;  /* 0x0000000000067805 */ /* 0x000fe2000001ff00 */
[----:B------:R-:W5:Y:S01]  /*0380*/  @!P0 LDG.E.EL.64 R36, desc[UR4][R38.64] ;  /* 0x0000000426248981 */ /* 0x000f62000c2e1b00 */
[----:B------:R-:W-:-:S04]  /*0390*/  IMAD.WIDE R22, R3, 0x4, R22 ;  /* 0x0000000403167825 */ /* 0x000fc800078e0216 */
[C---:B------:R-:W-:Y:S01]  /*03a0*/  IMAD.WIDE R42, R3.reuse, 0x4, R42 ;  /* 0x00000004032a7825 */ /* 0x040fe200078e022a */
[----:B------:R-:W4:Y:S03]  /*03b0*/  @!P0 LDG.E.EL R21, desc[UR4][R22.64] ;  /* 0x0000000416158981 */ /* 0x000f26000c2e1900 */
[C---:B------:R-:W-:Y:S01]  /*03c0*/  IMAD.WIDE R18, R3.reuse, 0x4, R18 ;  /* 0x0000000403127825 */ /* 0x040fe200078e0212 */
[----:B------:R-:W5:Y:S03]  /*03d0*/  @!P0 LDG.E.EL R25, desc[UR4][R42.64] ;  /* 0x000000042a198981 */ /* 0x000f66000c2e1900 */
[----:B------:R-:W-:Y:S01]  /*03e0*/  IMAD.WIDE R16, R3, 0x4, R16 ;  /* 0x0000000403107825 */ /* 0x000fe200078e0210 */
[----:B------:R-:W-:Y:S01]  /*03f0*/  CS2R R2, SRZ ;  /* 0x0000000000027805 */ /* 0x000fe2000001ff00 */
[----:B------:R0:W5:Y:S02]  /*0400*/  @!P0 LDG.E.EL R24, desc[UR4][R42.64] ;  /* 0x000000042a188981 */ /* 0x000164000c2e1900 */
[----:B------:R-:W-:-:S02]  /*0410*/  IMAD.WIDE R28, R26, 0x8, R28 ;  /* 0x000000081a1c7825 */ /* 0x000fc400078e021c */
[----:B------:R-:W5:Y:S04]  /*0420*/  @!P0 LDG.E.EL R5, desc[UR4][R18.64] ;  /* 0x0000000412058981 */ /* 0x000f68000c2e1900 */
[----:B------:R1:W5:Y:S01]  /*0430*/  @!P0 LDG.E.EL R7, desc[UR4][R18.64] ;  /* 0x0000000412078981 */ /* 0x000362000c2e1900 */
[----:B0-----:R-:W0:Y:S03]  /*0440*/  LDC.64 R42, c[0x0][0x2a8] ;  /* 0x0000aa00ff2a7b82 */ /* 0x001e260000000a00 */
[----:B------:R-:W5:Y:S04]  /*0450*/  @!P0 LDG.E.EL R2, desc[UR4][R16.64] ;  /* 0x0000000410028981 */ /* 0x000f68000c2e1900 */
[----:B------:R1:W5:Y:S02]  /*0460*/  @!P0 LDG.E.EL R6, desc[UR4][R16.64] ;  /* 0x0000000410068981 */ /* 0x000364000c2e1900 */
[----:B-1----:R-:W-:Y:S01]  /*0470*/  CS2R R18, SRZ ;  /* 0x0000000000127805 */ /* 0x002fe2000001ff00 */
[----:B------:R-:W-:Y:S01]  /*0480*/  IMAD.WIDE R32, R27, 0x4, R32 ;  /* 0x000000041b207825 */ /* 0x000fe200078e0220 */
[----:B------:R1:W5:Y:S04]  /*0490*/  @!P0 LDG.E.EL R20, desc[UR4][R22.64] ;  /* 0x0000000416148981 */ /* 0x000368000c2e1900 */
[----:B------:R-:W5:Y:S01]  /*04a0*/  @!P0 LDG.E.EL R3, desc[UR4][R32.64] ;  /* 0x0000000420038981 */ /* 0x000f62000c2e1900 */
[----:B------:R-:W-:-:S03]  /*04b0*/  CS2R R16, SRZ ;  /* 0x0000000000107805 */ /* 0x000fc6000001ff00 */
[----:B------:R-:W5:Y:S04]  /*04c0*/  @!P0 LDG.E.EL R4, desc[UR4][R32.64] ;  /* 0x0000000420048981 */ /* 0x000f68000c2e1900 */
[----:B------:R0:W5:Y:S02]  /*04d0*/  @!P0 LDG.E.EL.128 R16, desc[UR4][R28.64] ;  /* 0x000000041c108981 */ /* 0x000164000c2e1d00 */
[----:B0-----:R-:W-:Y:S01]  /*04e0*/  IMAD.WIDE R42, R27, 0x8, R42 ;  /* 0x000000081b2a7825 */ /* 0x001fe200078e022a */
[----:B-1----:R-:W-:-:S03]  /*04f0*/  CS2R R22, SRZ ;  /* 0x0000000000167805 */ /* 0x002fc6000001ff00 */
[----:B------:R-:W-:-:S05]  /*0500*/  IMAD.WIDE R44, R27, 0x4, R44 ;  /* 0x000000041b2c7825 */ /* 0x000fca00078e022c */
[----:B------:R-:W5:Y:S04]  /*0510*/  @!P0 LDG.E.EL R23, desc[UR4][R44.64] ;  /* 0x000000042c178981 */ /* 0x000f68000c2e1900 */
[----:B------:R0:W5:Y:S01]  /*0520*/  @!P0 LDG.E.EL R22, desc[UR4][R44.64] ;  /* 0x000000042c168981 */ /* 0x000162000c2e1900 */
[----:B------:R-:W-:Y:S01]  /*0530*/  IMAD.MOV.U32 R29, RZ, RZ, RZ ;  /* 0x000000ffff1d7224 */ /* 0x000fe200078e00ff */
[----:B--2---:R-:W-:-:S04]  /*0540*/  SHF.R.U32.HI R34, RZ, 0x1d, R31 ;  /* 0x0000001dff227819 */ /* 0x004fc8000001161f */
[----:B------:R-:W-:-:S04]  /*0550*/  LOP3.LUT R39, R34, 0x4, RZ, 0xc0, !PT ;  /* 0x0000000422277812 */ /* 0x000fc800078ec0ff */
[----:B------:R-:W-:Y:S02]  /*0560*/  IADD3 R30, P1, R30, R39, RZ ;  /* 0x000000271e1e7210 */ /* 0x000fe40007f3e0ff */
[----:B------:R-:W-:Y:S02]  /*0570*/  CS2R R38, SRZ ;  /* 0x0000000000267805 */ /* 0x000fe4000001ff00 */
[----:B------:R-:W-:Y:S02]  /*0580*/  SHF.R.U32.HI R34, RZ, 0x1b, R9 ;  /* 0x0000001bff227819 */ /* 0x000fe40000011609 */
[----:B------:R-:W-:Y:S02]  /*0590*/  LEA R32, P2, R8, UR6, 0x2 ;  /* 0x0000000608207c11 */ /* 0x000fe4000f8410ff */
[----:B------:R-:W-:Y:S01]  /*05a0*/  LOP3.LUT R33, R34, 0x10, RZ, 0xc0, !PT ;  /* 0x0000001022217812 */ /* 0x000fe200078ec0ff */
[----:B------:R-:W-:Y:S01]  /*05b0*/  IMAD.X R31, RZ, RZ, R31, P1 ;  /* 0x000000ffff1f7224 */ /* 0x000fe200008e061f */
[----:B------:R-:W-:Y:S01]  /*05c0*/  LEA.HI.X R9, R8, UR7, R9, 0x2, P2 ;  /* 0x0000000708097c11 */ /* 0x000fe200090f1409 */
[----:B------:R1:W2:Y:S01]  /*05d0*/  @!P0 LDG.E.EL.64 R38, desc[UR4][R42.64] ;  /* 0x000000042a268981 */ /* 0x0002a2000c2e1b00 */
[----:B------:R-:W-:Y:S01]  /*05e0*/  IADD3 R33, P1, R33, R32, RZ ;  /* 0x0000002021217210 */ /* 0x000fe20007f3e0ff */
[----:B------:R-:W-:Y:S01]  /*05f0*/  IMAD.SHL.U32 R32, R30, 0x10, RZ ;  /* 0x000000101e207824 */ /* 0x000fe200078e00ff */
[----:B------:R-:W-:-:S02]  /*0600*/  LEA R28, P2, R10, UR6, 0x2 ;  /* 0x000000060a1c7c11 */ /* 0x000fc4000f8410ff */
[----:B------:R-:W-:Y:S01]  /*0610*/  SHF.R.U32.HI R27, RZ, 0x1b, R11 ;  /* 0x0000001bff1b7819 */ /* 0x000fe2000001160b */
[----:B------:R-:W-:Y:S01]  /*0620*/  IMAD.X R9, RZ, RZ, R9, P1 ;  /* 0x000000ffff097224 */ /* 0x000fe200008e0609 */
[----:B------:R-:W-:Y:S02]  /*0630*/  SHF.L.U64.HI R31, R30, 0x4, R31 ;  /* 0x000000041e1f7819 */ /* 0x000fe4000001021f */
[----:B0-----:R-:W-:Y:S02]  /*0640*/  IADD3 R44, P1, R32, R33, RZ ;  /* 0x00000021202c7210 */ /* 0x001fe40007f3e0ff */
[----:B------:R-:W-:Y:S02]  /*0650*/  LEA.HI.X R30, R10, UR7, R11, 0x2, P2 ;  /* 0x000000070a1e7c11 */ /* 0x000fe400090f140b */
[----:B------:R-:W-:Y:S02]  /*0660*/  LOP3.LUT R11, R27, 0x10, RZ, 0xc0, !PT ;  /* 0x000000101b0b7812 */ /* 0x000fe400078ec0ff */
[----:B---3--:R-:W-:-:S02]  /*0670*/  SHF.R.U32.HI R10, RZ, 0x1d, R41 ;  /* 0x0000001dff0a7819 */ /* 0x008fc40000011629 */
[----:B------:R-:W-:Y:S02]  /*0680*/  IADD3.X R45, R31, R9, RZ, P1, !PT ;  /* 0x000000091f2d7210 */ /* 0x000fe40000ffe4ff */
[----:B------:R-:W-:Y:S02]  /*0690*/  IADD3 R11, P1, R11, R28, RZ ;  /* 0x0000001c0b0b7210 */ /* 0x000fe40007f3e0ff */
[----:B-1----:R-:W-:-:S03]  /*06a0*/  LOP3.LUT R43, R10, 0x4, RZ, 0xc0, !PT ;  /* 0x000000040a2b7812 */ /* 0x002fc600078ec0ff */
[----:B------:R-:W-:Y:S01]  /*06b0*/  IMAD.X R27, RZ, RZ, R30, P1 ;  /* 0x000000ffff1b7224 */ /* 0x000fe200008e061e */
[----:B------:R-:W-:Y:S02]  /*06c0*/  IADD3 R40, P2, R40, R43, RZ ;  /* 0x0000002b28287210 */ /* 0x000fe40007f5e0ff */
[----:B------:R-:W-:Y:S01]  /*06d0*/  IADD3 R42, P1, R11, R32, RZ ;  /* 0x000000200b2a7210 */ /* 0x000fe20007f3e0ff */
[----:B------:R-:W-:Y:S02]  /*06e0*/  IMAD.SHL.U32 R8, R35, 0x10, RZ ;  /* 0x0000001023087824 */ /* 0x000fe400078e00ff */
[----:B------:R-:W-:Y:S02]  /*06f0*/  IMAD.X R41, RZ, RZ, R41, P2 ;  /* 0x000000ffff297224 */ /* 0x000fe400010e0629 */
[C---:B------:R-:W-:Y:S02]  /*0700*/  IMAD.SHL.U32 R34, R40.reuse, 0x10, RZ ;  /* 0x0000001028227824 */ /* 0x040fe400078e00ff */
[----:B------:R-:W-:Y:S01]  /*0710*/  IMAD.X R43, R27, 0x1, R31, P1 ;  /* 0x000000011b2b7824 */ /* 0x000fe200008e061f */
[----:B------:R-:W-:Y:S01]  /*0720*/  SHF.L.U64.HI R40, R40, 0x4, R41 ;  /* 0x0000000428287819 */ /* 0x000fe20000010229 */
[----:B------:R-:W-:Y:S01]  /*0730*/  IMAD.WIDE R44, R8, 0x4, R44 ;  /* 0x00000004082c7825 */ /* 0x000fe200078e022c */
[----:B------:R-:W-:-:S03]  /*0740*/  IADD3 R10, P1, R34, R33, RZ ;  /* 0x00000021220a7210 */ /* 0x000fc60007f3e0ff */
[----:B------:R-:W-:Y:S01]  /*0750*/  IMAD.WIDE R42, R8, 0x4, R42 ;  /* 0x00000004082a7825 */ /* 0x000fe200078e022a */
[----:B------:R-:W-:Y:S01]  /*0760*/  IADD3 R8, P2, R34, R11, RZ ;  /* 0x0000000b22087210 */ /* 0x000fe20007f5e0ff */
[----:B------:R-:W-:Y:S01]  /*0770*/  HFMA2.MMA R30, -RZ, RZ, 0, 0 ;  /* 0x00000000ff1e7435 */ /* 0x000fe200000001ff */
[----:B------:R4:W3:Y:S01]  /*0780*/  @!P0 LDG.E.EL R29, desc[UR4][R44.64] ;  /* 0x000000042c1d8981 */ /* 0x0008e2000c2e1900 */
[C---:B------:R-:W-:Y:S02]  /*0790*/  IMAD.X R11, R40.reuse, 0x1, R9, P1 ;  /* 0x00000001280b7824 */ /* 0x040fe400008e0609 */
[----:B------:R-:W-:Y:S02]  /*07a0*/  IMAD.X R9, R40, 0x1, R27, P2 ;  /* 0x0000000128097824 */ /* 0x000fe400010e061b */
[----:B------:R-:W-:Y:S02]  /*07b0*/  IMAD.SHL.U32 R33, R35, 0x10, RZ ;  /* 0x0000001023217824 */ /* 0x000fe400078e00ff */
[----:B------:R-:W-:-:S02]  /*07c0*/  IMAD.MOV.U32 R28, RZ, RZ, RZ ;  /* 0x000000ffff1c7224 */ /* 0x000fc400078e00ff */
[----:B------:R-:W-:Y:S01]  /*07d0*/  IMAD.WIDE R8, R33, 0x4, R8 ;  /* 0x0000000421087825 */ /* 0x000fe200078e0208 */
[----:B----4-:R-:W-:Y:S01]  /*07e0*/  SHF.R.U32.HI R44, RZ, 0x1b, R13 ;  /* 0x0000001bff2c7819 */ /* 0x010fe2000001160d */
[----:B------:R0:W4:Y:S01]  /*07f0*/  @!P0 LDG.E.EL R30, desc[UR4][R42.64] ;  /* 0x000000042a1e8981 */ /* 0x000122000c2e1900 */
[----:B------:R-:W-:Y:S02]  /*0800*/  LEA R45, P1, R12, UR6, 0x2 ;  /* 0x000000060c2d7c11 */ /* 0x000fe4000f8210ff */
[----:B------:R-:W-:Y:S01]  /*0810*/  SHF.R.U32.HI R41, RZ, 0x1b, R15 ;  /* 0x0000001bff297819 */ /* 0x000fe2000001160f */
[----:B------:R1:W3:Y:S01]  /*0820*/  @!P0 LDG.E.EL R28, desc[UR4][R8.64] ;  /* 0x00000004081c8981 */ /* 0x0002e2000c2e1900 */
[----:B0-----:R-:W-:Y:S02]  /*0830*/  LOP3.LUT R42, R44, 0x10, RZ, 0xc0, !PT ;  /* 0x000000102c2a7812 */ /* 0x001fe400078ec0ff */
[----:B------:R-:W-:Y:S01]  /*0840*/  LEA.HI.X R44, R12, UR7, R13, 0x2, P1 ;  /* 0x000000070c2c7c11 */ /* 0x000fe200088f140d */
[----:B-1----:R-:W0:Y:S01]  /*0850*/  LDC.64 R8, c[0x0][0x298] ;  /* 0x0000a600ff087b82 */ /* 0x002e220000000a00 */
[----:B------:R-:W-:-:S02]  /*0860*/  LEA R43, P2, R14, UR6, 0x2 ;  /* 0x000000060e2b7c11 */ /* 0x000fc4000f8410ff */
[----:B------:R-:W-:Y:S02]  /*0870*/  LOP3.LUT R12, R41, 0x10, RZ, 0xc0, !PT ;  /* 0x00000010290c7812 */ /* 0x000fe400078ec0ff */
[----:B------:R-:W-:Y:S02]  /*0880*/  IADD3 R13, P1, R42, R45, RZ ;  /* 0x0000002d2a0d7210 */ /* 0x000fe40007f3e0ff */
[----:B------:R-:W-:Y:S01]  /*0890*/  LEA.HI.X R14, R14, UR7, R15, 0x2, P2 ;  /* 0x000000070e0e7c11 */ /* 0x000fe200090f140f */
[----:B------:R-:W-:Y:S01]  /*08a0*/  IMAD.MOV.U32 R27, RZ, RZ, RZ ;  /* 0x000000ffff1b7224 */ /* 0x000fe200078e00ff */
[----:B------:R-:W-:Y:S01]  /*08b0*/  IADD3 R15, P2, R12, R43, RZ ;  /* 0x0000002b0c0f7210 */ /* 0x000fe20007f5e0ff */
[----:B------:R-:W-:Y:S01]  /*08c0*/  IMAD.X R12, RZ, RZ, R44, P1 ;  /* 0x000000ffff0c7224 */ /* 0x000fe200008e062c */
[----:B------:R-:W-:Y:S01]  /*08d0*/  IADD3 R42, P1, R13, R32, RZ ;  /* 0x000000200d2a7210 */ /* 0x000fe20007f3e0ff */
[----:B------:R-:W-:Y:S01]  /*08e0*/  IMAD.WIDE R10, R33, 0x4, R10 ;  /* 0x00000004210a7825 */ /* 0x000fe200078e020a */
[----:B------:R-:W-:Y:S01]  /*08f0*/  IADD3.X R14, RZ, R14, RZ, P2, !PT ;  /* 0x0000000eff0e7210 */ /* 0x000fe200017fe4ff */
[----:B------:R-:W-:-:S02]  /*0900*/  ULDC.64 UR6, c[0x0][0x290] ;  /* 0x0000a40000067ab9 */ /* 0x000fc40000000a00 */
[----:B------:R-:W-:Y:S01]  /*0910*/  IMAD.X R43, R12, 0x1, R31, P1 ;  /* 0x000000010c2b7824 */ /* 0x000fe200008e061f */
[----:B------:R1:W3:Y:S01]  /*0920*/  @!P0 LDG.E.EL R27, desc[UR4][R10.64] ;  /* 0x000000040a1b8981 */ /* 0x0002e2000c2e1900 */
[----:B------:R-:W-:Y:S01]  /*0930*/  IMAD.WIDE R42, R33, 0x4, R42 ;  /* 0x00000004212a7825 */ /* 0x000fe200078e022a */
[----:B-1----:R-:W-:-:S03]  /*0940*/  IADD3 R10, P2, R15, R32, RZ ;  /* 0x000000200f0a7210 */ /* 0x002fc60007f5e0ff */
[----:B------:R-:W-:Y:S02]  /*0950*/  IMAD.MOV.U32 R32, RZ, RZ, RZ ;  /* 0x000000ffff207224 */ /* 0x000fe400078e00ff */
[----:B------:R-:W-:-:S04]  /*0960*/  IMAD.X R11, R14, 0x1, R31, P2 ;  /* 0x000000010e0b7824 */ /* 0x000fc800010e061f */
[----:B------:R0:W3:Y:S01]  /*0970*/  @!P0 LDG.E.EL R32, desc[UR4][R42.64] ;  /* 0x000000042a208981 */ /* 0x0000e2000c2e1900 */
[----:B------:R-:W-:Y:S01]  /*0980*/  IMAD.WIDE R44, R33, 0x4, R10 ;  /* 0x00000004212c7825 */ /* 0x000fe200078e020a */
[----:B------:R-:W-:-:S03]  /*0990*/  CS2R R10, SRZ ;  /* 0x00000000000a7805 */ /* 0x000fc6000001ff00 */
[----:B0-----:R-:W-:Y:S01]  /*09a0*/  IMAD.WIDE R42, R26, 0x8, R8 ;  /* 0x000000081a2a7825 */ /* 0x001fe200078e0208 */
[----:B------:R-:W-:-:S06]  /*09b0*/  CS2R R8, SRZ ;  /* 0x0000000000087805 */ /* 0x000fcc000001ff00 */
[----:B------:R0:W3:Y:S01]  /*09c0*/  @!P0 LDG.E.EL.128 R8, desc[UR4][R42.64] ;  /* 0x000000042a088981 */ /* 0x0000e2000c2e1d00 */
[----:B------:R-:W-:-:S06]  /*09d0*/  IMAD.MOV.U32 R31, RZ, RZ, RZ ;  /* 0x000000ffff1f7224 */ /* 0x000fcc00078e00ff */
[----:B------:R1:W4:Y:S01]  /*09e0*/  @!P0 LDG.E.EL R31, desc[UR4][R44.64] ;  /* 0x000000042c1f8981 */ /* 0x000322000c2e1900 */
[----:B0-----:R-:W-:Y:S02]  /*09f0*/  IADD3 R42, P2, R34, R15, RZ ;  /* 0x0000000f222a7210 */ /* 0x001fe40007f5e0ff */
[----:B-1----:R-:W-:Y:S02]  /*0a00*/  IADD3 R44, P1, R34, R13, RZ ;  /* 0x0000000d222c7210 */ /* 0x002fe40007f3e0ff */
[----:B-----5:R-:W-:Y:S01]  /*0a10*/  SHF.R.U32.HI R13, RZ, 0x1e, R37 ;  /* 0x0000001eff0d7819 */ /* 0x020fe20000011625 */
[----:B------:R-:W-:-:S03]  /*0a20*/  IMAD.X R43, R40, 0x1, R14, P2 ;  /* 0x00000001282b7824 */ /* 0x000fc600010e060e */
[----:B------:R-:W-:Y:S01]  /*0a30*/  LOP3.LUT R13, R13, 0x2, RZ, 0xc0, !PT ;  /* 0x000000020d0d7812 */ /* 0x000fe200078ec0ff */
[----:B------:R-:W-:-:S03]  /*0a40*/  IMAD.X R45, R40, 0x1, R12, P1 ;  /* 0x00000001282d7824 */ /* 0x000fc600008e060c */
[----:B------:R-:W-:Y:S01]  /*0a50*/  IADD3 R36, P1, R36, R13, RZ ;  /* 0x0000000d24247210 */ /* 0x000fe20007f3e0ff */
[----:B------:R-:W-:Y:S01]  /*0a60*/  IMAD.WIDE R40, R33, 0x4, R42 ;  /* 0x0000000421287825 */ /* 0x000fe200078e022a */
[----:B------:R-:W-:-:S03]  /*0a70*/  SHF.R.U32.HI R42, RZ, 0x1c, R17 ;  /* 0x0000001cff2a7819 */ /* 0x000fc60000011611 */
[----:B------:R-:W-:Y:S01]  /*0a80*/  IMAD.WIDE R14, R33, 0x4, R44 ;  /* 0x00000004210e7825 */ /* 0x000fe200078e022c */
[----:B------:R-:W-:-:S03]  /*0a90*/  LOP3.LUT R42, R42, 0x8, RZ, 0xc0, !PT ;  /* 0x000000082a2a7812 */ /* 0x000fc600078ec0ff */
[----:B------:R-:W-:Y:S01]  /*0aa0*/  IMAD.X R37, RZ, RZ, R37, P1 ;  /* 0x000000ffff257224 */ /* 0x000fe200008e0625 */
[C---:B------:R-:W-:Y:S02]  /*0ab0*/  LEA R33, P1, R16.reuse, UR6, 0x2 ;  /* 0x0000000610217c11 */ /* 0x040fe4000f8210ff */
[----:B------:R-:W-:Y:S02]  /*0ac0*/  MOV R12, RZ ;  /* 0x000000ff000c7202 */ /* 0x000fe40000000f00 */
[----:B------:R-:W-:Y:S02]  /*0ad0*/  LEA.HI.X R16, R16, UR7, R17, 0x2, P1 ;  /* 0x0000000710107c11 */ /* 0x000fe400088f1411 */
[----:B------:R-:W-:Y:S02]  /*0ae0*/  IADD3 R42, P1, R42, R33, RZ ;  /* 0x000000212a2a7210 */ /* 0x000fe40007f3e0ff */
[C---:B------:R-:W-:Y:S01]  /*0af0*/  SHF.L.U64.HI R37, R36.reuse, 0x3, R37 ;  /* 0x0000000324257819 */ /* 0x040fe20000010225 */
[----:B------:R-:W-:Y:S01]  /*0b00*/  IMAD.SHL.U32 R36, R36, 0x8, RZ ;  /* 0x0000000824247824 */ /* 0x000fe200078e00ff */
[----:B------:R0:W5:Y:S01]  /*0b10*/  @!P0 LDG.E.EL R12, desc[UR4][R14.64] ;  /* 0x000000040e0c8981 */ /* 0x000162000c2e1900 */
[----:B------:R-:W-:Y:S01]  /*0b20*/  IMAD.MOV.U32 R13, RZ, RZ, RZ ;  /* 0x000000ffff0d7224 */ /* 0x000fe200078e00ff */
[----:B------:R-:W-:-:S05]  /*0b30*/  LEA R33, P2, R18, UR6, 0x2 ;  /* 0x0000000612217c11 */ /* 0x000fca000f8410ff */
[----:B------:R1:W5:Y:S01]  /*0b40*/  @!P0 LDG.E.EL R13, desc[UR4][R40.64] ;  /* 0x00000004280d8981 */ /* 0x000362000c2e1900 */
[----:B0-----:R-:W-:Y:S01]  /*0b50*/  SHF.R.U32.HI R14, RZ, 0x1c, R19 ;  /* 0x0000001cff0e7819 */ /* 0x001fe20000011613 */
[----:B------:R-:W-:Y:S01]  /*0b60*/  IMAD.X R15, RZ, RZ, R16, P1 ;  /* 0x000000ffff0f7224 */ /* 0x000fe200008e0610 */
[----:B------:R-:W-:Y:S02]  /*0b70*/  IADD3 R16, P1, R36, R42, RZ ;  /* 0x0000002a24107210 */ /* 0x000fe40007f3e0ff */
[----:B------:R-:W-:-:S03]  /*0b80*/  LOP3.LUT R14, R14, 0x8, RZ, 0xc0, !PT ;  /* 0x000000080e0e7812 */ /* 0x000fc600078ec0ff */
[----:B------:R-:W-:Y:S01]  /*0b90*/  IMAD.X R17, R37, 0x1, R15, P1 ;  /* 0x0000000125117824 */ /* 0x000fe200008e060f */
[----:B-1----:R-:W-:Y:S02]  /*0ba0*/  IADD3 R40, P1, R14, R33, RZ ;  /* 0x000000210e287210 */ /* 0x002fe40007f3e0ff */
[----:B------:R-:W-:Y:S01]  /*0bb0*/  LEA.HI.X R18, R18, UR7, R19, 0x2, P2 ;  /* 0x0000000712127c11 */ /* 0x000fe200090f1413 */
[----:B------:R-:W-:Y:S01]  /*0bc0*/  HFMA2.MMA R19, -RZ, RZ, 0, 0 ;  /* 0x00000000ff137435 */ /* 0x000fe200000001ff */
[----:B------:R-:W-:-:S03]  /*0bd0*/  IMAD.SHL.U32 R35, R35, 0x4, RZ ;  /* 0x0000000423237824 */ /* 0x000fc600078e00ff */
[----:B------:R-:W-:Y:S01]  /*0be0*/  IMAD.X R14, RZ, RZ, R18, P1 ;  /* 0x000000ffff0e7224 */ /* 0x000fe200008e0612 */
[----:B------:R-:W-:Y:S01]  /*0bf0*/  IADD3 R44, P1, R40, R36, RZ ;  /* 0x00000024282c7210 */ /* 0x000fe20007f3e0ff */
[----:B------:R-:W-:-:S04]  /*0c00*/  IMAD.WIDE R16, R35, 0x4, R16 ;  /* 0x0000000423107825 */ /* 0x000fc800078e0210 */
[----:B------:R-:W-:Y:S01]  /*0c10*/  IMAD.X R45, R14, 0x1, R37, P1 ;  /* 0x000000010e2d7824 */ /* 0x000fe200008e0625 */
[----:B------:R0:W5:Y:S01]  /*0c20*/  @!P0 LDG.E.EL R19, desc[UR4][R16.64] ;  /* 0x0000000410138981 */ /* 0x000162000c2e1900 */
[----:B------:R-:W-:Y:S01]  /*0c30*/  FADD R25, R25, 9.9999997473787516356e-06 ;  /* 0x3727c5ac19197421 */ /* 0x000fe20000000000 */
[----:B0-----:R-:W0:Y:S01]  /*0c40*/  LDC.64 R16, c[0x0][0x238] ;  /* 0x00008e00ff107b82 */ /* 0x001e220000000a00 */
[----:B------:R-:W-:Y:S02]  /*0c50*/  IMAD.MOV.U32 R18, RZ, RZ, RZ ;  /* 0x000000ffff127224 */ /* 0x000fe400078e00ff */
[----:B------:R-:W-:-:S05]  /*0c60*/  IMAD.WIDE R44, R35, 0x4, R44 ;  /* 0x00000004232c7825 */ /* 0x000fca00078e022c */
[----:B------:R0:W5:Y:S02]  /*0c70*/  @!P0 LDG.E.EL R18, desc[UR4][R44.64] ;  /* 0x000000042c128981 */ /* 0x000164000c2e1900 */
[----:B0-----:R-:W-:Y:S02]  /*0c80*/  IMAD.WIDE R44, R26, 0x4, R16 ;  /* 0x000000041a2c7825 */ /* 0x001fe400078e0210 */
[----:B------:R-:W0:Y:S01]  /*0c90*/  LDC.64 R16, c[0x0][0x2a0] ;  /* 0x0000a800ff107b82 */ /* 0x000e220000000a00 */
[----:B--2---:R-:W-:-:S04]  /*0ca0*/  SHF.R.U32.HI R33, RZ, 0x1e, R39 ;  /* 0x0000001eff217819 */ /* 0x004fc80000011627 */
[----:B------:R-:W-:-:S04]  /*0cb0*/  LOP3.LUT R33, R33, 0x2, RZ, 0xc0, !PT ;  /* 0x0000000221217812 */ /* 0x000fc800078ec0ff */
[----:B------:R-:W-:-:S05]  /*0cc0*/  IADD3 R38, P2, R38, R33, RZ ;  /* 0x0000002126267210 */ /* 0x000fca0007f5e0ff */
[----:B------:R-:W-:Y:S02]  /*0cd0*/  IMAD.X R33, RZ, RZ, R39, P2 ;  /* 0x000000ffff217224 */ /* 0x000fe400010e0627 */
[----:B------:R-:W-:-:S03]  /*0ce0*/  IMAD.SHL.U32 R39, R38, 0x8, RZ ;  /* 0x0000000826277824 */ /* 0x000fc600078e00ff */
[----:B------:R-:W-:Y:S02]  /*0cf0*/  SHF.L.U64.HI R38, R38, 0x3, R33 ;  /* 0x0000000326267819 */ /* 0x000fe40000010221 */
[----:B------:R-:W-:Y:S02]  /*0d00*/  IADD3 R42, P1, R39, R42, RZ ;  /* 0x0000002a272a7210 */ /* 0x000fe40007f3e0ff */
[----:B------:R-:W-:-:S03]  /*0d10*/  MOV R33, RZ ;  /* 0x000000ff00217202 */ /* 0x000fc60000000f00 */
[----:B------:R-:W-:Y:S02]  /*0d20*/  IMAD.X R43, R38, 0x1, R15, P1 ;  /* 0x00000001262b7824 */ /* 0x000fe400008e060f */
[----:B------:R-:W-:-:S05]  /*0d30*/  IMAD.WIDE R42, R35, 0x4, R42 ;  /* 0x00000004232a7825 */ /* 0x000fca00078e022a */
[----:B------:R1:W2:Y:S02]  /*0d40*/  @!P0 LDG.E.EL R33, desc[UR4][R42.64] ;  /* 0x000000042a218981 */ /* 0x0002a4000c2e1900 */
[----:B-1----:R-:W1:Y:S01]  /*0d50*/  MUFU.SQRT R43, R25 ;  /* 0x00000019002b7308 */ /* 0x002e620000002000 */
[----:B------:R-:W-:-:S05]  /*0d60*/  IADD3 R40, P1, R39, R40, RZ ;  /* 0x0000002827287210 */ /* 0x000fca0007f3e0ff */
[----:B------:R-:W-:Y:S01]  /*0d70*/  IMAD.X R41, R38, 0x1, R14, P1 ;  /* 0x0000000126297824 */ /* 0x000fe200008e060e */
[C---:B-1----:R-:W-:Y:S02]  /*0d80*/  FSETP.GT.AND P2, PT, R43.reuse, 8.50705917302346158658e+37, PT ;  /* 0x7e8000002b00780b */ /* 0x042fe40003f44000 */
[----:B------:R-:W-:Y:S01]  /*0d90*/  FSETP.GEU.AND P1, PT, R43, 1.175494350822287508e-38, PT ;  /* 0x008000002b00780b */ /* 0x000fe20003f2e000 */
[----:B------:R-:W-:Y:S01]  /*0da0*/  IMAD.MOV.U32 R34, RZ, RZ, RZ ;  /* 0x000000ffff227224 */ /* 0x000fe200078e00ff */
[----:B------:R-:W-:Y:S01]  /*0db0*/  CS2R R14, SRZ ;  /* 0x00000000000e7805 */ /* 0x000fe2000001ff00 */
[----:B------:R-:W-:-:S05]  /*0dc0*/  IMAD.WIDE R40, R35, 0x4, R40 ;  /* 0x0000000423287825 */ /* 0x000fca00078e0228 */
[----:B------:R0:W2:Y:S03]  /*0dd0*/  @!P0 LDG.E.EL R34, desc[UR4][R40.64] ;  /* 0x0000000428228981 */ /* 0x0000a6000c2e1900 */
[----:B------:R-:W-:Y:S01]  /*0de0*/  @P2 FMUL R43, R43, 0.25 ;  /* 0x3e8000002b2b2820 */ /* 0x000fe20000400000 */
[----:B------:R3:W2:Y:S03]  /*0df0*/  @!P0 LDG.E.EL.64 R14, desc[UR4][R44.64] ;  /* 0x000000042c0e8981 */ /* 0x0006a6000c2e1b00 */
[----:B------:R-:W-:Y:S01]  /*0e00*/  @!P1 FMUL R43, R43, 16777216 ;  /* 0x4b8000002b2b9820 */ /* 0x000fe20000400000 */
[----:B0-----:R-:W-:-:S05]  /*0e10*/  IMAD.WIDE R40, R26, 0x4, R16 ;  /* 0x000000041a287825 */ /* 0x001fca00078e0210 */
[----:B------:R-:W0:Y:S01]  /*0e20*/  MUFU.RCP R43, R43 ;  /* 0x0000002b002b7308 */ /* 0x000e220000001000 */
[----:B------:R-:W-:Y:S01]  /*0e30*/  IMAD.MOV.U32 R26, RZ, RZ, 0x3e800000 ;  /* 0x3e800000ff1a7424 */ /* 0x000fe200078e00ff */
[----:B------:R-:W-:-:S06]  /*0e40*/  CS2R R16, SRZ ;  /* 0x0000000000107805 */ /* 0x000fcc000001ff00 */
[----:B------:R1:W2:Y:S01]  /*0e50*/  @!P0 LDG.E.EL.64 R16, desc[UR4][R40.64] ;  /* 0x0000000428108981 */ /* 0x0002a2000c2e1b00 */
[C---:B---3--:R-:W-:Y:S02]  /*0e60*/  LEA R45, P3, R8.reuse, UR6, 0x2 ;  /* 0x00000006082d7c11 */ /* 0x048fe4000f8610ff */
[--C-:B------:R-:W-:Y:S02]  /*0e70*/  SHF.R.U32.HI R42, RZ, 0x1c, R9.reuse ;  /* 0x0000001cff2a7819 */ /* 0x100fe40000011609 */
[----:B------:R-:W-:Y:S02]  /*0e80*/  LEA.HI.X R9, R8, UR7, R9, 0x2, P3 ;  /* 0x0000000708097c11 */ /* 0x000fe400098f1409 */
[----:B------:R-:W-:Y:S02]  /*0e90*/  FSEL R8, R26, 1, P2 ;  /* 0x3f8000001a087808 */ /* 0x000fe40001000000 */
[----:B------:R-:W-:-:S03]  /*0ea0*/  LOP3.LUT R42, R42, 0x8, RZ, 0xc0, !PT ;  /* 0x000000082a2a7812 */ /* 0x000fc600078ec0ff */
[----:B------:R-:W-:Y:S01]  /*0eb0*/  @!P1 FMUL R8, R8, 16777216 ;  /* 0x4b80000008089820 */ /* 0x000fe20000400000 */
[----:B------:R-:W-:-:S03]  /*0ec0*/  IADD3 R42, P2, R42, R45, RZ ;  /* 0x0000002d2a2a7210 */ /* 0x000fc60007f5e0ff */
[----:B0-----:R-:W-:Y:S01]  /*0ed0*/  FMUL R25, R43, R8 ;  /* 0x000000082b197220 */ /* 0x001fe20000400000 */
[----:B------:R-:W-:Y:S01]  /*0ee0*/  IADD3 R8, P1, R42, R36, RZ ;  /* 0x000000242a087210 */ /* 0x000fe20007f3e0ff */
[----:B-1----:R-:W-:Y:S01]  /*0ef0*/  IMAD.X R41, RZ, RZ, R9, P2 ;  /* 0x000000ffff297224 */ /* 0x002fe200010e0609 */
[----:B------:R-:W-:-:S03]  /*0f00*/  SHF.R.U32.HI R43, RZ, 0x1c, R11 ;  /* 0x0000001cff2b7819 */ /* 0x000fc6000001160b */
[----:B------:R-:W-:Y:S01]  /*0f10*/  IMAD.X R9, R41, 0x1, R37, P1 ;  /* 0x0000000129097824 */ /* 0x000fe200008e0625 */
[C---:B------:R-:W-:Y:S02]  /*0f20*/  LEA R44, P1, R10.reuse, UR6, 0x2 ;  /* 0x000000060a2c7c11 */ /* 0x040fe4000f8210ff */
[----:B------:R-:W-:Y:S02]  /*0f30*/  LOP3.LUT R43, R43, 0x8, RZ, 0xc0, !PT ;  /* 0x000000082b2b7812 */ /* 0x000fe400078ec0ff */
[----:B------:R-:W-:Y:S01]  /*0f40*/  LEA.HI.X R11, R10, UR7, R11, 0x2, P1 ;  /* 0x000000070a0b7c11 */ /* 0x000fe200088f140b */
[----:B------:R-:W-:Y:S01]  /*0f50*/  IMAD.MOV.U32 R40, RZ, RZ, RZ ;  /* 0x000000ffff287224 */ /* 0x000fe200078e00ff */
[----:B------:R-:W-:Y:S01]  /*0f60*/  IADD3 R10, P1, R43, R44, RZ ;  /* 0x0000002c2b0a7210 */ /* 0x000fe20007f3e0ff */
[----:B------:R-:W-:-:S04]  /*0f70*/  IMAD.WIDE R8, R35, 0x4, R8 ;  /* 0x0000000423087825 */ /* 0x000fc800078e0208 */
[----:B------:R-:W-:Y:S01]  /*0f80*/  FADD R32, R32, -R29 ;  /* 0x8000001d20207221 */ /* 0x000fe20000000000 */
[----:B----4-:R-:W-:Y:S01]  /*0f90*/  FADD R31, R31, -R30 ;  /* 0x8000001e1f1f7221 */ /* 0x010fe20000000000 */
[----:B------:R-:W-:Y:S01]  /*0fa0*/  IADD3.X R11, RZ, R11, RZ, P1, !PT ;  /* 0x0000000bff0b7210 */ /* 0x000fe20000ffe4ff */
[----:B------:R-:W-:Y:S01]  /*0fb0*/  ULDC.64 UR6, c[0x0][0x2b8] ;  /* 0x0000ae0000067ab9 */ /* 0x000fe20000000a00 */
[----:B------:R-:W-:Y:S01]  /*0fc0*/  IADD3 R44, P1, R10, R36, RZ ;  /* 0x000000240a2c7210 */ /* 0x000fe20007f3e0ff */
[----:B------:R0:W3:Y:S04]  /*0fd0*/  @!P0 LDG.E.EL R40, desc[UR4][R8.64] ;  /* 0x0000000408288981 */ /* 0x0000e8000c2e1900 */
[----:B------:R-:W-:Y:S01]  /*0fe0*/  IMAD.X R45, R11, 0x1, R37, P1 ;  /* 0x000000010b2d7824 */ /* 0x000fe200008e0625 */
[----:B------:R-:W-:Y:S01]  /*0ff0*/  IADD3 R10, P1, R39, R10, RZ ;  /* 0x0000000a270a7210 */ /* 0x000fe20007f3e0ff */
[----:B0-----:R-:W0:Y:S04]  /*1000*/  LDC.64 R8, c[0x0][0x240] ;  /* 0x00009000ff087b82 */ /* 0x001e280000000a00 */
[----:B------:R-:W-:Y:S01]  /*1010*/  IMAD.X R11, R38, 0x1, R11, P1 ;  /* 0x00000001260b7824 */ /* 0x000fe200008e060b */
[----:B------:R-:W-:Y:S01]  /*1020*/  CS2R R36, SRZ ;  /* 0x0000000000247805 */ /* 0x000fe2000001ff00 */
[----:B------:R-:W-:-:S04]  /*1030*/  IMAD.WIDE R44, R35, 0x4, R44 ;  /* 0x00000004232c7825 */ /* 0x000fc800078e022c */
[----:B------:R-:W-:Y:S01]  /*1040*/  IMAD.MOV.U32 R43, RZ, RZ, RZ ;  /* 0x000000ffff2b7224 */ /* 0x000fe200078e00ff */
[----:B------:R1:W4:Y:S01]  /*1050*/  @!P0 LDG.E.EL R37, desc[UR4][R44.64] ;  /* 0x000000042c258981 */ /* 0x000322000c2e1900 */
[----:B------:R-:W-:-:S05]  /*1060*/  IMAD.WIDE R10, R35, 0x4, R10 ;  /* 0x00000004230a7825 */ /* 0x000fca00078e020a */
[----:B------:R1:W4:Y:S02]  /*1070*/  @!P0 LDG.E.EL R43, desc[UR4][R10.64] ;  /* 0x000000040a2b8981 */ /* 0x000324000c2e1900 */
[----:B-1----:R-:W1:Y:S01]  /*1080*/  LDC.64 R44, c[0x0][0x268] ;  /* 0x00009a00ff2c7b82 */ /* 0x002e620000000a00 */
[----:B------:R-:W-:-:S05]  /*1090*/  IADD3 R10, P1, R39, R42, RZ ;  /* 0x0000002a270a7210 */ /* 0x000fca0007f3e0ff */
[----:B------:R-:W-:Y:S02]  /*10a0*/  IMAD.X R11, R38, 0x1, R41, P1 ;  /* 0x00000001260b7824 */ /* 0x000fe400008e0629 */
[----:B0-----:R-:W-:Y:S01]  /*10b0*/  IMAD.WIDE R38, R0, 0x4, R8 ;  /* 0x0000000400267825 */ /* 0x001fe200078e0208 */
[----:B------:R-:W-:-:S06]  /*10c0*/  CS2R R8, SRZ ;  /* 0x0000000000087805 */ /* 0x000fcc000001ff00 */
[----:B------:R0:W4:Y:S02]  /*10d0*/  @!P0 LDG.E.64 R8, desc[UR4][R38.64] ;  /* 0x0000000426088981 */ /* 0x000124000c1e1b00 */
[----:B0-----:R-:W-:Y:S01]  /*10e0*/  IMAD.WIDE R38, R35, 0x4, R10 ;  /* 0x0000000423267825 */ /* 0x001fe200078e020a */
[----:B------:R-:W-:-:S04]  /*10f0*/  CS2R R10, SRZ ;  /* 0x00000000000a7805 */ /* 0x000fc8000001ff00 */
[----:B------:R0:W4:Y:S01]  /*1100*/  @!P0 LDG.E.EL R36, desc[UR4][R38.64] ;  /* 0x0000000426248981 */ /* 0x000122000c2e1900 */
[----:B-1----:R-:W-:-:S05]  /*1110*/  IMAD.WIDE R44, R0, 0x4, R44 ;  /* 0x00000004002c7825 */ /* 0x002fca00078e022c */
[----:B------:R-:W4:Y:S01]  /*1120*/  @!P0 LDG.E.64 R10, desc[UR4][R44.64] ;  /* 0x000000042c0a8981 */ /* 0x000f22000c1e1b00 */
[----:B------:R-:W-:-:S04]  /*1130*/  FADD R35, R24, 9.9999997473787516356e-06 ;  /* 0x3727c5ac18237421 */ /* 0x000fc80000000000 */
[----:B------:R-:W1:Y:S02]  /*1140*/  MUFU.SQRT R24, R35 ;  /* 0x0000002300187308 */ /* 0x000e640000002000 */
[C---:B-1----:R-:W-:Y:S02]  /*1150*/  FSETP.GT.AND P1, PT, R24.reuse, 8.50705917302346158658e+37, PT ;  /* 0x7e8000001800780b */ /* 0x042fe40003f24000 */
[----:B------:R-:W-:-:S11]  /*1160*/  FSETP.GEU.AND P2, PT, R24, 1.175494350822287508e-38, PT ;  /* 0x008000001800780b */ /* 0x000fd60003f4e000 */
[----:B------:R-:W-:-:S04]  /*1170*/  @P1 FMUL R24, R24, 0.25 ;  /* 0x3e80000018181820 */ /* 0x000fc80000400000 */
[----:B------:R-:W-:-:S06]  /*1180*/  @!P2 FMUL R24, R24, 16777216 ;  /* 0x4b8000001818a820 */ /* 0x000fcc0000400000 */
[----:B------:R-:W1:Y:S01]  /*1190*/  MUFU.RCP R24, R24 ;  /* 0x0000001800187308 */ /* 0x000e620000001000 */
[----:B0-----:R-:W-:-:S05]  /*11a0*/  FSEL R39, R26, 1, P1 ;  /* 0x3f8000001a277808 */ /* 0x001fca0000800000 */
[----:B------:R-:W-:Y:S01]  /*11b0*/  @!P2 FMUL R39, R39, 16777216 ;  /* 0x4b8000002727a820 */ /* 0x000fe20000400000 */
[----:B-----5:R-:W-:Y:S01]  /*11c0*/  FADD R12, R12, -R27 ;  /* 0x8000001b0c0c7221 */ /* 0x020fe20000000000 */
[----:B------:R-:W-:Y:S02]  /*11d0*/  FADD R13, R13, -R28 ;  /* 0x8000001c0d0d7221 */ /* 0x000fe40000000000 */
[----:B-1----:R-:W-:Y:S01]  /*11e0*/  FMUL R24, R24, R39 ;  /* 0x0000002718187220 */ /* 0x002fe20000400000 */
[-C--:B--2---:R-:W-:Y:S01]  /*11f0*/  FFMA R26, R32, R14.reuse, R29 ;  /* 0x0000000e201a7223 */ /* 0x084fe2000000001d */
[-C--:B------:R-:W-:Y:S01]  /*1200*/  FFMA R31, R31, R15.reuse, R30 ;  /* 0x0000000f1f1f7223 */ /* 0x080fe2000000001e */
[----:B------:R-:W-:Y:S01]  /*1210*/  FFMA R27, R12, R14, R27 ;  /* 0x0000000e0c1b7223 */ /* 0x000fe2000000001b */
[----:B------:R-:W-:-:S03]  /*1220*/  FFMA R28, R13, R15, R28 ;  /* 0x0000000f0d1c7223 */ /* 0x000fc6000000001c */
[----:B------:R-:W-:Y:S01]  /*1230*/  FADD R27, -R26, R27 ;  /* 0x0000001b1a1b7221 */ /* 0x000fe20000000100 */
[----:B------:R-:W-:-:S03]  /*1240*/  FADD R28, -R31, R28 ;  /* 0x0000001c1f1c7221 */ /* 0x000fc60000000100 */
[----:B------:R-:W-:Y:S01]  /*1250*/  FFMA R23, R27, R23, R26 ;  /* 0x000000171b177223 */ /* 0x000fe2000000001a */
[----:B------:R-:W-:Y:S01]  /*1260*/  FFMA R22, R28, R22, R31 ;  /* 0x000000161c167223 */ /* 0x000fe2000000001f */
[----:B---3--:R-:W-:-:S04]  /*1270*/  FADD R40, R40, -R19 ;  /* 0x8000001328287221 */ /* 0x008fc80000000000 */
[----:B------:R-:W-:Y:S01]  /*1280*/  FFMA R40, R40, R16, R19 ;  /* 0x0000001028287223 */ /* 0x000fe20000000013 */
[----:B----4-:R-:W-:Y:S01]  /*1290*/  FADD R37, R37, -R18 ;  /* 0x8000001225257221 */ /* 0x010fe20000000000 */
[----:B------:R-:W-:-:S03]  /*12a0*/  FADD R43, R43, -R34 ;  /* 0x800000222b2b7221 */ /* 0x000fc60000000000 */
[-C--:B------:R-:W-:Y:S01]  /*12b0*/  FFMA R37, R37, R17.reuse, R18 ;  /* 0x0000001125257223 */ /* 0x080fe20000000012 */
[----:B------:R-:W-:-:S04]  /*12c0*/  FFMA R34, R43, R17, R34 ;  /* 0x000000112b227223 */ /* 0x000fc80000000022 */
[----:B------:R-:W-:Y:S01]  /*12d0*/  FADD R34, -R37, R34 ;  /* 0x0000002225227221 */ /* 0x000fe20000000100 */
[----:B------:R-:W-:Y:S01]  /*12e0*/  FADD R9, -R20, R9 ;  /* 0x0000000914097221 */ /* 0x000fe20000000100 */
[----:B------:R-:W-:-:S03]  /*12f0*/  FADD R8, -R21, R8 ;  /* 0x0000000815087221 */ /* 0x000fc60000000100 */
[----:B------:R-:W-:Y:S01]  /*1300*/  FMUL R9, R24, R9 ;  /* 0x0000000918097220 */ /* 0x000fe20000400000 */
[----:B------:R-:W-:-:S03]  /*1310*/  FMUL R25, R25, R8 ;  /* 0x0000000819197220 */ /* 0x000fc60000400000 */
[----:B------:R-:W-:Y:S02]  /*1320*/  FFMA R8, R9, R7, R6 ;  /* 0x0000000709087223 */ /* 0x000fe40000000006 */
[----:B------:R-:W0:Y:S01]  /*1330*/  LDC.64 R6, c[0x0][0x210] ;  /* 0x00008400ff067b82 */ /* 0x000e220000000a00 */
[----:B------:R-:W-:Y:S01]  /*1340*/  FFMA R5, R25, R5, R2 ;  /* 0x0000000519057223 */ /* 0x000fe20000000002 */
[----:B------:R-:W-:-:S04]  /*1350*/  FADD R36, R36, -R33 ;  /* 0x8000002124247221 */ /* 0x000fc80000000000 */
[----:B------:R-:W-:Y:S01]  /*1360*/  FFMA R33, R36, R16, R33 ;  /* 0x0000001024217223 */ /* 0x000fe20000000021 */
[----:B------:R-:W-:Y:S01]  /*1370*/  FADD R11, R8, R11 ;  /* 0x0000000b080b7221 */ /* 0x000fe20000000000 */
[----:B------:R-:W-:Y:S02]  /*1380*/  FADD R10, R5, R10 ;  /* 0x0000000a050a7221 */ /* 0x000fe40000000000 */
[----:B------:R-:W-:Y:S01]  /*1390*/  FADD R33, -R40, R33 ;  /* 0x0000002128217221 */ /* 0x000fe20000000100 */
[----:B------:R-:W-:Y:S01]  /*13a0*/  FFMA R4, R34, R4, R37 ;  /* 0x0000000422047223 */ /* 0x000fe20000000025 */
[----:B------:R-:W-:Y:S01]  /*13b0*/  FADD R11, R22, R11 ;  /* 0x0000000b160b7221 */ /* 0x000fe20000000000 */
[----:B------:R-:W-:Y:S01]  /*13c0*/  FADD R10, R23, R10 ;  /* 0x0000000a170a7221 */ /* 0x000fe20000000000 */
[----:B------:R-:W-:Y:S02]  /*13d0*/  FFMA R3, R33, R3, R40 ;  /* 0x0000000321037223 */ /* 0x000fe40000000028 */
[----:B------:R-:W-:Y:S01]  /*13e0*/  FADD R9, R4, R11 ;  /* 0x0000000b04097221 */ /* 0x000fe20000000000 */
[----:B------:R-:W-:Y:S01]  /*13f0*/  FSETP.GEU.AND P1, PT, R11, -R4, PT ;  /* 0x800000040b00720b */ /* 0x000fe20003f2e000 */
[----:B------:R-:W-:Y:S01]  /*1400*/  FADD R8, R3, R10 ;  /* 0x0000000a03087221 */ /* 0x000fe20000000000 */
[----:B------:R-:W-:-:S02]  /*1410*/  FSETP.GEU.AND P2, PT, R10, -R3, PT ;  /* 0x800000030a00720b */ /* 0x000fc40003f4e000 */
[----:B------:R-:W-:Y:S02]  /*1420*/  FSEL R3, R9, RZ, P1 ;  /* 0x000000ff09037208 */ /* 0x000fe40000800000 */
[----:B------:R-:W-:Y:S01]  /*1430*/  FSEL R2, R8, RZ, P2 ;  /* 0x000000ff08027208 */ /* 0x000fe20001000000 */
[----:B0-----:R-:W-:Y:S01]  /*1440*/  IMAD.WIDE R6, R0, 0x4, R6 ;  /* 0x0000000400067825 */ /* 0x001fe200078e0206 */
[----:B------:R-:W-:Y:S02]  /*1450*/  FSETP.GTU.AND P2, PT, R3, RZ, PT ;  /* 0x000000ff0300720b */ /* 0x000fe40003f4c000 */
[----:B------:R-:W-:Y:S02]  /*1460*/  FSETP.GTU.AND P3, PT, R2, RZ, PT ;  /* 0x000000ff0200720b */ /* 0x000fe40003f6c000 */
[----:B------:R-:W-:Y:S02]  /*1470*/  IADD3 R2, P1, R0, UR6, RZ ;  /* 0x0000000600027c10 */ /* 0x000fe4000ff3e0ff */
[----:B------:R-:W-:-:S02]  /*1480*/  SEL R5, RZ, 0x100, P2 ;  /* 0x00000100ff057807 */ /* 0x000fc40001000000 */
[----:B------:R-:W-:Y:S01]  /*1490*/  SEL R4, RZ, 0x1, P3 ;  /* 0x00000001ff047807 */ /* 0x000fe20001800000 */
[----:B------:R0:W-:Y:S01]  /*14a0*/  @!P0 STG.E.64 desc[UR4][R6.64], R8 ;  /* 0x0000000806008986 */ /* 0x0001e2000c101b04 */
[----:B------:R-:W-:-:S03]  /*14b0*/  LEA.HI.X.SX32 R3, R0, UR7, 0x1, P1 ;  /* 0x0000000700037c11 */ /* 0x000fc600088f0eff */
[----:B------:R-:W-:Y:S01]  /*14c0*/  IMAD.IADD R5, R4, 0x1, R5 ;  /* 0x0000000104057824 */ /* 0x000fe200078e0205 */
[----:B0-----:R-:W-:Y:S06]  /*14d0*/  @P0 EXIT ;  /* 0x000000000000094d */ /* 0x001fec0003800000 */
[----:B------:R-:W-:Y:S01]  /*14e0*/  STG.E.U16 desc[UR4][R2.64], R5 ;  /* 0x0000000502007986 */ /* 0x000fe2000c101504 */
[----:B------:R-:W-:Y:S05]  /*14f0*/  EXIT ;  /* 0x000000000000794d */ /* 0x000fea0003800000 */
.L_x_0:
[----:B------:R-:W-:-:S00]  /*1500*/  BRA `(.L_x_0) ;  /* 0xfffffffc00fc7947 */ /* 0x000fc0000383ffff */
[----:B------:R-:W-:-:S00]  /*1510*/  NOP ;  /* 0x0000000000007918 */ /* 0x000fc00000000000 */
        /* <DEDUP_REMOVED lines=14> */
.L_x_1:


//--------------------- .nv.global.init           --------------------------
	.section	.nv.global.init,"aw",@progbits
.nv.global.init:
	.type		_$_str,@object
	.size		_$_str,(_$_str_$_2 - _$_str)
_$_str:
        /*0000*/ 	.byte	0x5f, 0x5f, 0x43, 0x55, 0x44, 0x41, 0x5f, 0x46, 0x54, 0x5a, 0x00
	.type		_$_str_$_2,@object
	.size		_$_str_$_2,(.L_1 - _$_str_$_2)
_$_str_$_2:
        /*000b*/ 	.byte	0x5f, 0x5f, 0x43, 0x55, 0x44, 0x41, 0x5f, 0x50, 0x52, 0x45, 0x43, 0x5f, 0x53, 0x51, 0x52, 0x54
        /*001b*/ 	.byte	0x00
.L_1:


//--------------------- .nv.constant0.triton_poi_fused__native_batch_norm_legit_no_training__unsafe_index_add_mul_relu_sub_threshold_backward_48 --------------------------
	.section	.nv.constant0.triton_poi_fused__native_batch_norm_legit_no_training__unsafe_index_add_mul_relu_sub_threshold_backward_48,"a",@progbits
	.sectionflags	@""
	.align	4
.nv.constant0.triton_poi_fused__native_batch_norm_legit_no_training__unsafe_index_add_mul_relu_sub_threshold_backward_48:
	.zero		708
